//
// Generated by NVIDIA NVVM Compiler
//
// Compiler Build ID: CL-36424714
// Cuda compilation tools, release 13.0, V13.0.88
// Based on NVVM 20.0.0
//

.version 9.0
.target sm_100
.address_size 64

	// .globl	_Z6step_dPKfPfS1_iii
.const .align 4 .b8 fd_d[12];

.visible .entry _Z6step_dPKfPfS1_iii(
	.param .u64 .ptr .align 1 _Z6step_dPKfPfS1_iii_param_0,
	.param .u64 .ptr .align 1 _Z6step_dPKfPfS1_iii_param_1,
	.param .u64 .ptr .align 1 _Z6step_dPKfPfS1_iii_param_2,
	.param .u32 _Z6step_dPKfPfS1_iii_param_3,
	.param .u32 _Z6step_dPKfPfS1_iii_param_4,
	.param .u32 _Z6step_dPKfPfS1_iii_param_5
)
{
	.reg .pred 	%p<13>;
	.reg .b32 	%r<26>;
	.reg .b32 	%f<27>;
	.reg .b64 	%rd<19>;

	ld.param.u64 	%rd1, [_Z6step_dPKfPfS1_iii_param_0];
	ld.param.u64 	%rd2, [_Z6step_dPKfPfS1_iii_param_1];
	ld.param.u64 	%rd3, [_Z6step_dPKfPfS1_iii_param_2];
	ld.param.u32 	%r4, [_Z6step_dPKfPfS1_iii_param_3];
	ld.param.u32 	%r5, [_Z6step_dPKfPfS1_iii_param_4];
	ld.param.u32 	%r7, [_Z6step_dPKfPfS1_iii_param_5];
	mov.u32 	%r8, %ntid.x;
	mov.u32 	%r9, %ctaid.x;
	mov.u32 	%r10, %tid.x;
	mad.lo.s32 	%r11, %r8, %r9, %r10;
	mov.u32 	%r12, %ntid.y;
	mov.u32 	%r13, %ctaid.y;
	mov.u32 	%r14, %tid.y;
	mad.lo.s32 	%r2, %r12, %r13, %r14;
	mov.u32 	%r15, %ntid.z;
	mov.u32 	%r16, %ctaid.z;
	mov.u32 	%r17, %tid.z;
	mad.lo.s32 	%r3, %r15, %r16, %r17;
	setp.lt.s32 	%p4, %r11, 2;
	add.s32 	%r18, %r7, -2;
	setp.ge.s32 	%p5, %r11, %r18;
	or.pred  	%p6, %p4, %p5;
	setp.lt.u32 	%p7, %r2, 2;
	mov.pred 	%p12, 0;
	or.pred  	%p8, %p7, %p6;
	@%p8 bra 	$L__BB0_2;
	add.s32 	%r19, %r5, -2;
	setp.lt.s32 	%p12, %r2, %r19;
$L__BB0_2:
	setp.ge.s32 	%p9, %r3, %r4;
	not.pred 	%p10, %p12;
	or.pred  	%p11, %p10, %p9;
	@%p11 bra 	$L__BB0_4;
	cvta.to.global.u64 	%rd4, %rd2;
	mad.lo.s32 	%r20, %r7, %r2, %r11;
	mul.lo.s32 	%r21, %r5, %r3;
	mad.lo.s32 	%r22, %r21, %r7, %r20;
	ld.const.f32 	%f1, [fd_d];
	mul.wide.s32 	%rd5, %r22, 4;
	add.s64 	%rd6, %rd4, %rd5;
	ld.global.f32 	%f2, [%rd6];
	ld.const.f32 	%f3, [fd_d+4];
	ld.global.f32 	%f4, [%rd6+4];
	ld.global.f32 	%f5, [%rd6+-4];
	add.f32 	%f6, %f4, %f5;
	mul.wide.s32 	%rd7, %r7, 4;
	add.s64 	%rd8, %rd6, %rd7;
	ld.global.f32 	%f7, [%rd8];
	add.f32 	%f8, %f6, %f7;
	sub.s32 	%r23, %r22, %r7;
	mul.wide.s32 	%rd9, %r23, 4;
	add.s64 	%rd10, %rd4, %rd9;
	ld.global.f32 	%f9, [%rd10];
	add.f32 	%f10, %f8, %f9;
	mul.f32 	%f11, %f3, %f10;
	fma.rn.f32 	%f12, %f1, %f2, %f11;
	ld.const.f32 	%f13, [fd_d+8];
	ld.global.f32 	%f14, [%rd6+8];
	ld.global.f32 	%f15, [%rd6+-8];
	add.f32 	%f16, %f14, %f15;
	shl.b32 	%r24, %r7, 1;
	add.s64 	%rd11, %rd8, %rd7;
	ld.global.f32 	%f17, [%rd11];
	add.f32 	%f18, %f16, %f17;
	sub.s32 	%r25, %r22, %r24;
	mul.wide.s32 	%rd12, %r25, 4;
	add.s64 	%rd13, %rd4, %rd12;
	ld.global.f32 	%f19, [%rd13];
	add.f32 	%f20, %f18, %f19;
	fma.rn.f32 	%f21, %f13, %f20, %f12;
	cvta.to.global.u64 	%rd14, %rd1;
	mul.wide.s32 	%rd15, %r20, 4;
	add.s64 	%rd16, %rd14, %rd15;
	ld.global.f32 	%f22, [%rd16];
	mul.f32 	%f23, %f22, %f21;
	fma.rn.f32 	%f24, %f2, 0f40000000, %f23;
	cvta.to.global.u64 	%rd17, %rd3;
	add.s64 	%rd18, %rd17, %rd5;
	ld.global.f32 	%f25, [%rd18];
	sub.f32 	%f26, %f24, %f25;
	st.global.f32 	[%rd18], %f26;
$L__BB0_4:
	ret;

}
	// .globl	_Z13add_sources_dPKfPfS0_PKiS3_iiiii
.visible .entry _Z13add_sources_dPKfPfS0_PKiS3_iiiii(
	.param .u64 .ptr .align 1 _Z13add_sources_dPKfPfS0_PKiS3_iiiii_param_0,
	.param .u64 .ptr .align 1 _Z13add_sources_dPKfPfS0_PKiS3_iiiii_param_1,
	.param .u64 .ptr .align 1 _Z13add_sources_dPKfPfS0_PKiS3_iiiii_param_2,
	.param .u64 .ptr .align 1 _Z13add_sources_dPKfPfS0_PKiS3_iiiii_param_3,
	.param .u64 .ptr .align 1 _Z13add_sources_dPKfPfS0_PKiS3_iiiii_param_4,
	.param .u32 _Z13add_sources_dPKfPfS0_PKiS3_iiiii_param_5,
	.param .u32 _Z13add_sources_dPKfPfS0_PKiS3_iiiii_param_6,
	.param .u32 _Z13add_sources_dPKfPfS0_PKiS3_iiiii_param_7,
	.param .u32 _Z13add_sources_dPKfPfS0_PKiS3_iiiii_param_8,
	.param .u32 _Z13add_sources_dPKfPfS0_PKiS3_iiiii_param_9
)
{
	.reg .b32 	%r<15>;
	.reg .b32 	%f<5>;
	.reg .b64 	%rd<20>;

	ld.param.u64 	%rd1, [_Z13add_sources_dPKfPfS0_PKiS3_iiiii_param_0];
	ld.param.u64 	%rd2, [_Z13add_sources_dPKfPfS0_PKiS3_iiiii_param_1];
	ld.param.u64 	%rd3, [_Z13add_sources_dPKfPfS0_PKiS3_iiiii_param_2];
	ld.param.u64 	%rd4, [_Z13add_sources_dPKfPfS0_PKiS3_iiiii_param_3];
	ld.param.u64 	%rd5, [_Z13add_sources_dPKfPfS0_PKiS3_iiiii_param_4];
	ld.param.u32 	%r1, [_Z13add_sources_dPKfPfS0_PKiS3_iiiii_param_5];
	ld.param.u32 	%r2, [_Z13add_sources_dPKfPfS0_PKiS3_iiiii_param_6];
	ld.param.u32 	%r3, [_Z13add_sources_dPKfPfS0_PKiS3_iiiii_param_7];
	ld.param.u32 	%r4, [_Z13add_sources_dPKfPfS0_PKiS3_iiiii_param_8];
	ld.param.u32 	%r5, [_Z13add_sources_dPKfPfS0_PKiS3_iiiii_param_9];
	cvta.to.global.u64 	%rd6, %rd2;
	cvta.to.global.u64 	%rd7, %rd1;
	cvta.to.global.u64 	%rd8, %rd3;
	cvta.to.global.u64 	%rd9, %rd5;
	cvta.to.global.u64 	%rd10, %rd4;
	mov.u32 	%r6, %tid.x;
	mov.u32 	%r7, %ctaid.x;
	mad.lo.s32 	%r8, %r4, %r7, %r6;
	mul.wide.s32 	%rd11, %r8, 4;
	add.s64 	%rd12, %rd10, %rd11;
	ld.global.u32 	%r9, [%rd12];
	add.s64 	%rd13, %rd9, %rd11;
	ld.global.u32 	%r10, [%rd13];
	mad.lo.s32 	%r11, %r9, %r2, %r10;
	mul.lo.s32 	%r12, %r1, %r7;
	mad.lo.s32 	%r13, %r12, %r2, %r11;
	mad.lo.s32 	%r14, %r8, %r3, %r5;
	mul.wide.s32 	%rd14, %r14, 4;
	add.s64 	%rd15, %rd8, %rd14;
	ld.global.f32 	%f1, [%rd15];
	mul.wide.s32 	%rd16, %r11, 4;
	add.s64 	%rd17, %rd7, %rd16;
	ld.global.f32 	%f2, [%rd17];
	mul.wide.s32 	%rd18, %r13, 4;
	add.s64 	%rd19, %rd6, %rd18;
	ld.global.f32 	%f3, [%rd19];
	fma.rn.f32 	%f4, %f1, %f2, %f3;
	st.global.f32 	[%rd19], %f4;
	ret;

}


// ===== COMPILED SASS (sm_100) =====

	.target	sm_100

	.elftype	@"ET_EXEC"


//--------------------- .note.nv.tkinfo           --------------------------
	.section	.note.nv.tkinfo,"",@"SHT_NOTE"
	.sectionflags	@"SHF_NOTE_NV_TKINFO"
	.tkinfo
        /*0018*/ 	.word	0x00000002
        /*0030*/ 	.string	""
        /*0030*/ 	.string	"ptxas"
        /*0030*/ 	.string	"Cuda compilation tools, release 13.0, V13.0.88"
        /*0030*/ 	.string	"Build cuda_13.0.r13.0/compiler.36424714_0"
        /*0030*/ 	.string	"-arch sm_100 -m 64 "



//--------------------- .note.nv.cuinfo           --------------------------
	.section	.note.nv.cuinfo,"",@"SHT_NOTE"
	.sectionflags	@"SHF_NOTE_NV_CUINFO"
        /*0018*/ 	.short	0x0002
        /*001a*/ 	.short	0x0064
        /*001c*/ 	.short	0x0082
	.zero		2


//--------------------- .nv.info                  --------------------------
	.section	.nv.info,"",@"SHT_CUDA_INFO"
	.align	4


	//----- nvinfo : EIATTR_REGCOUNT
	.align		4
        /*0000*/ 	.byte	0x04, 0x2f
        /*0002*/ 	.short	(.L_2 - .L_1)
	.align		4
.L_1:
        /*0004*/ 	.word	index@(_Z6step_dPKfPfS1_iii)
        /*0008*/ 	.word	0x0000001c


	//----- nvinfo : EIATTR_FRAME_SIZE
	.align		4
.L_2:
        /*000c*/ 	.byte	0x04, 0x11
        /*000e*/ 	.short	(.L_4 - .L_3)
	.align		4
.L_3:
        /*0010*/ 	.word	index@(_Z6step_dPKfPfS1_iii)
        /*0014*/ 	.word	0x00000000


	//----- nvinfo : EIATTR_REGCOUNT
	.align		4
.L_4:
        /*0018*/ 	.byte	0x04, 0x2f
        /*001a*/ 	.short	(.L_6 - .L_5)
	.align		4
.L_5:
        /*001c*/ 	.word	index@(_Z13add_sources_dPKfPfS0_PKiS3_iiiii)
        /*0020*/ 	.word	0x00000012


	//----- nvinfo : EIATTR_FRAME_SIZE
	.align		4
.L_6:
        /*0024*/ 	.byte	0x04, 0x11
        /*0026*/ 	.short	(.L_8 - .L_7)
	.align		4
.L_7:
        /*0028*/ 	.word	index@(_Z13add_sources_dPKfPfS0_PKiS3_iiiii)
        /*002c*/ 	.word	0x00000000


	//----- nvinfo : EIATTR_MIN_STACK_SIZE
	.align		4
.L_8:
        /*0030*/ 	.byte	0x04, 0x12
        /*0032*/ 	.short	(.L_10 - .L_9)
	.align		4
.L_9:
        /*0034*/ 	.word	index@(_Z13add_sources_dPKfPfS0_PKiS3_iiiii)
        /*0038*/ 	.word	0x00000000


	//----- nvinfo : EIATTR_MIN_STACK_SIZE
	.align		4
.L_10:
        /*003c*/ 	.byte	0x04, 0x12
        /*003e*/ 	.short	(.L_12 - .L_11)
	.align		4
.L_11:
        /*0040*/ 	.word	index@(_Z6step_dPKfPfS1_iii)
        /*0044*/ 	.word	0x00000000
.L_12:


//--------------------- .nv.compat                --------------------------
	.section	.nv.compat,"",@"SHT_CUDA_COMPAT_INFO"
	.align	4
        /*0000*/ 	.byte	0x02, 0x09, 0x00, 0x00, 0x02, 0x02, 0x01, 0x00, 0x02, 0x05, 0x05, 0x00, 0x03, 0x07, 0x01, 0x01
        /*0010*/ 	.byte	0x02, 0x03, 0x00, 0x00, 0x02, 0x06, 0x01, 0x00, 0x04, 0x0b, 0x08, 0x00, 0x09, 0x00, 0x00, 0x00
        /*0020*/ 	.byte	0x00, 0x00, 0x00, 0x00


//--------------------- .nv.info._Z13add_sources_dPKfPfS0_PKiS3_iiiii --------------------------
	.section	.nv.info._Z13add_sources_dPKfPfS0_PKiS3_iiiii,"",@"SHT_CUDA_INFO"
	.sectionflags	@""
	.align	4


	//----- nvinfo : EIATTR_CUDA_API_VERSION
	.align		4
        /*0000*/ 	.byte	0x04, 0x37
        /*0002*/ 	.short	(.L_14 - .L_13)
.L_13:
        /*0004*/ 	.word	0x00000082


	//----- nvinfo : EIATTR_KPARAM_INFO
	.align		4
.L_14:
        /*0008*/ 	.byte	0x04, 0x17
        /*000a*/ 	.short	(.L_16 - .L_15)
.L_15:
        /*000c*/ 	.word	0x00000000
        /*0010*/ 	.short	0x0009
        /*0012*/ 	.short	0x0038
        /*0014*/ 	.byte	0x00, 0xf0, 0x11, 0x00


	//----- nvinfo : EIATTR_KPARAM_INFO
	.align		4
.L_16:
        /*0018*/ 	.byte	0x04, 0x17
        /*001a*/ 	.short	(.L_18 - .L_17)
.L_17:
        /*001c*/ 	.word	0x00000000
        /*0020*/ 	.short	0x0008
        /*0022*/ 	.short	0x0034
        /*0024*/ 	.byte	0x00, 0xf0, 0x11, 0x00


	//----- nvinfo : EIATTR_KPARAM_INFO
	.align		4
.L_18:
        /*0028*/ 	.byte	0x04, 0x17
        /*002a*/ 	.short	(.L_20 - .L_19)
.L_19:
        /*002c*/ 	.word	0x00000000
        /*0030*/ 	.short	0x0007
        /*0032*/ 	.short	0x0030
        /*0034*/ 	.byte	0x00, 0xf0, 0x11, 0x00


	//----- nvinfo : EIATTR_KPARAM_INFO
	.align		4
.L_20:
        /*0038*/ 	.byte	0x04, 0x17
        /*003a*/ 	.short	(.L_22 - .L_21)
.L_21:
        /*003c*/ 	.word	0x00000000
        /*0040*/ 	.short	0x0006
        /*0042*/ 	.short	0x002c
        /*0044*/ 	.byte	0x00, 0xf0, 0x11, 0x00


	//----- nvinfo : EIATTR_KPARAM_INFO
	.align		4
.L_22:
        /*0048*/ 	.byte	0x04, 0x17
        /*004a*/ 	.short	(.L_24 - .L_23)
.L_23:
        /*004c*/ 	.word	0x00000000
        /*0050*/ 	.short	0x0005
        /*0052*/ 	.short	0x0028
        /*0054*/ 	.byte	0x00, 0xf0, 0x11, 0x00


	//----- nvinfo : EIATTR_KPARAM_INFO
	.align		4
.L_24:
        /*0058*/ 	.byte	0x04, 0x17
        /*005a*/ 	.short	(.L_26 - .L_25)
.L_25:
        /*005c*/ 	.word	0x00000000
        /*0060*/ 	.short	0x0004
        /*0062*/ 	.short	0x0020
        /*0064*/ 	.byte	0x00, 0xf5, 0x21, 0x00


	//----- nvinfo : EIATTR_KPARAM_INFO
	.align		4
.L_26:
        /*0068*/ 	.byte	0x04, 0x17
        /*006a*/ 	.short	(.L_28 - .L_27)
.L_27:
        /*006c*/ 	.word	0x00000000
        /*0070*/ 	.short	0x0003
        /*0072*/ 	.short	0x0018
        /*0074*/ 	.byte	0x00, 0xf5, 0x21, 0x00


	//----- nvinfo : EIATTR_KPARAM_INFO
	.align		4
.L_28:
        /*0078*/ 	.byte	0x04, 0x17
        /*007a*/ 	.short	(.L_30 - .L_29)
.L_29:
        /*007c*/ 	.word	0x00000000
        /*0080*/ 	.short	0x0002
        /*0082*/ 	.short	0x0010
        /*0084*/ 	.byte	0x00, 0xf5, 0x21, 0x00


	//----- nvinfo : EIATTR_KPARAM_INFO
	.align		4
.L_30:
        /*0088*/ 	.byte	0x04, 0x17
        /*008a*/ 	.short	(.L_32 - .L_31)
.L_31:
        /*008c*/ 	.word	0x00000000
        /*0090*/ 	.short	0x0001
        /*0092*/ 	.short	0x0008
        /*0094*/ 	.byte	0x00, 0xf5, 0x21, 0x00


	//----- nvinfo : EIATTR_KPARAM_INFO
	.align		4
.L_32:
        /*0098*/ 	.byte	0x04, 0x17
        /*009a*/ 	.short	(.L_34 - .L_33)
.L_33:
        /*009c*/ 	.word	0x00000000
        /*00a0*/ 	.short	0x0000
        /*00a2*/ 	.short	0x0000
        /*00a4*/ 	.byte	0x00, 0xf5, 0x21, 0x00


	//----- nvinfo : EIATTR_SPARSE_MMA_MASK
	.align		4
.L_34:
        /*00a8*/ 	.byte	0x03, 0x50
        /*00aa*/ 	.short	0x0000


	//----- nvinfo : EIATTR_MAXREG_COUNT
	.align		4
        /*00ac*/ 	.byte	0x03, 0x1b
        /*00ae*/ 	.short	0x00ff


	//----- nvinfo : EIATTR_MERCURY_ISA_VERSION
	.align		4
        /*00b0*/ 	.byte	0x03, 0x5f
        /*00b2*/ 	.short	0x0101


	//----- nvinfo : EIATTR_VRC_CTA_INIT_COUNT
	.align		4
        /*00b4*/ 	.byte	0x02, 0x4a
	.zero		1
	.zero		1


	//----- nvinfo : EIATTR_EXIT_INSTR_OFFSETS
	.align		4
        /*00b8*/ 	.byte	0x04, 0x1c
        /*00ba*/ 	.short	(.L_36 - .L_35)


	//   ....[0]....
.L_35:
        /*00bc*/ 	.word	0x000001d0


	//----- nvinfo : EIATTR_CBANK_PARAM_SIZE
	.align		4
.L_36:
        /*00c0*/ 	.byte	0x03, 0x19
        /*00c2*/ 	.short	0x003c


	//----- nvinfo : EIATTR_PARAM_CBANK
	.align		4
        /*00c4*/ 	.byte	0x04, 0x0a
        /*00c6*/ 	.short	(.L_38 - .L_37)
	.align		4
.L_37:
        /*00c8*/ 	.word	index@(.nv.constant0._Z13add_sources_dPKfPfS0_PKiS3_iiiii)
        /*00cc*/ 	.short	0x0380
        /*00ce*/ 	.short	0x003c


	//----- nvinfo : EIATTR_SW_WAR
	.align		4
.L_38:
        /*00d0*/ 	.byte	0x04, 0x36
        /*00d2*/ 	.short	(.L_40 - .L_39)
.L_39:
        /*00d4*/ 	.word	0x00000008
.L_40:


//--------------------- .nv.info._Z6step_dPKfPfS1_iii --------------------------
	.section	.nv.info._Z6step_dPKfPfS1_iii,"",@"SHT_CUDA_INFO"
	.sectionflags	@""
	.align	4


	//----- nvinfo : EIATTR_CUDA_API_VERSION
	.align		4
        /*0000*/ 	.byte	0x04, 0x37
        /*0002*/ 	.short	(.L_42 - .L_41)
.L_41:
        /*0004*/ 	.word	0x00000082


	//----- nvinfo : EIATTR_KPARAM_INFO
	.align		4
.L_42:
        /*0008*/ 	.byte	0x04, 0x17
        /*000a*/ 	.short	(.L_44 - .L_43)
.L_43:
        /*000c*/ 	.word	0x00000000
        /*0010*/ 	.short	0x0005
        /*0012*/ 	.short	0x0020
        /*0014*/ 	.byte	0x00, 0xf0, 0x11, 0x00


	//----- nvinfo : EIATTR_KPARAM_INFO
	.align		4
.L_44:
        /*0018*/ 	.byte	0x04, 0x17
        /*001a*/ 	.short	(.L_46 - .L_45)
.L_45:
        /*001c*/ 	.word	0x00000000
        /*0020*/ 	.short	0x0004
        /*0022*/ 	.short	0x001c
        /*0024*/ 	.byte	0x00, 0xf0, 0x11, 0x00


	//----- nvinfo : EIATTR_KPARAM_INFO
	.align		4
.L_46:
        /*0028*/ 	.byte	0x04, 0x17
        /*002a*/ 	.short	(.L_48 - .L_47)
.L_47:
        /*002c*/ 	.word	0x00000000
        /*0030*/ 	.short	0x0003
        /*0032*/ 	.short	0x0018
        /*0034*/ 	.byte	0x00, 0xf0, 0x11, 0x00


	//----- nvinfo : EIATTR_KPARAM_INFO
	.align		4
.L_48:
        /*0038*/ 	.byte	0x04, 0x17
        /*003a*/ 	.short	(.L_50 - .L_49)
.L_49:
        /*003c*/ 	.word	0x00000000
        /*0040*/ 	.short	0x0002
        /*0042*/ 	.short	0x0010
        /*0044*/ 	.byte	0x00, 0xf5, 0x21, 0x00


	//----- nvinfo : EIATTR_KPARAM_INFO
	.align		4
.L_50:
        /*0048*/ 	.byte	0x04, 0x17
        /*004a*/ 	.short	(.L_52 - .L_51)
.L_51:
        /*004c*/ 	.word	0x00000000
        /*0050*/ 	.short	0x0001
        /*0052*/ 	.short	0x0008
        /*0054*/ 	.byte	0x00, 0xf5, 0x21, 0x00


	//----- nvinfo : EIATTR_KPARAM_INFO
	.align		4
.L_52:
        /*0058*/ 	.byte	0x04, 0x17
        /*005a*/ 	.short	(.L_54 - .L_53)
.L_53:
        /*005c*/ 	.word	0x00000000
        /*0060*/ 	.short	0x0000
        /*0062*/ 	.short	0x0000
        /*0064*/ 	.byte	0x00, 0xf5, 0x21, 0x00


	//----- nvinfo : EIATTR_SPARSE_MMA_MASK
	.align		4
.L_54:
        /*0068*/ 	.byte	0x03, 0x50
        /*006a*/ 	.short	0x0000


	//----- nvinfo : EIATTR_MAXREG_COUNT
	.align		4
        /*006c*/ 	.byte	0x03, 0x1b
        /*006e*/ 	.short	0x00ff


	//----- nvinfo : EIATTR_MERCURY_ISA_VERSION
	.align		4
        /*0070*/ 	.byte	0x03, 0x5f
        /*0072*/ 	.short	0x0101


	//----- nvinfo : EIATTR_VRC_CTA_INIT_COUNT
	.align		4
        /*0074*/ 	.byte	0x02, 0x4a
	.zero		1
	.zero		1


	//----- nvinfo : EIATTR_EXIT_INSTR_OFFSETS
	.align		4
        /*0078*/ 	.byte	0x04, 0x1c
        /*007a*/ 	.short	(.L_56 - .L_55)


	//   ....[0]....
.L_55:
        /*007c*/ 	.word	0x00000170


	//   ....[1]....
        /*0080*/ 	.word	0x00000440


	//----- nvinfo : EIATTR_CBANK_PARAM_SIZE
	.align		4
.L_56:
        /*0084*/ 	.byte	0x03, 0x19
        /*0086*/ 	.short	0x0024


	//----- nvinfo : EIATTR_PARAM_CBANK
	.align		4
        /*0088*/ 	.byte	0x04, 0x0a
        /*008a*/ 	.short	(.L_58 - .L_57)
	.align		4
.L_57:
        /*008c*/ 	.word	index@(.nv.constant0._Z6step_dPKfPfS1_iii)
        /*0090*/ 	.short	0x0380
        /*0092*/ 	.short	0x0024


	//----- nvinfo : EIATTR_SW_WAR
	.align		4
.L_58:
        /*0094*/ 	.byte	0x04, 0x36
        /*0096*/ 	.short	(.L_60 - .L_59)
.L_59:
        /*0098*/ 	.word	0x00000008
.L_60:


//--------------------- .nv.callgraph             --------------------------
	.section	.nv.callgraph,"",@"SHT_CUDA_CALLGRAPH"
	.align	4
	.sectionentsize	8
	.align		4
        /*0000*/ 	.word	0x00000000
	.align		4
        /*0004*/ 	.word	0xffffffff
	.align		4
        /*0008*/ 	.word	0x00000000
	.align		4
        /*000c*/ 	.word	0xfffffffe
	.align		4
        /*0010*/ 	.word	0x00000000
	.align		4
        /*0014*/ 	.word	0xfffffffd
	.align		4
        /*0018*/ 	.word	0x00000000
	.align		4
        /*001c*/ 	.word	0xfffffffc


//--------------------- .nv.constant3             --------------------------
	.section	.nv.constant3,"a",@progbits
	.align	4
.nv.constant3:
	.type		fd_d,@object
	.size		fd_d,(.L_0 - fd_d)
fd_d:
	.zero		12
.L_0:


//--------------------- .text._Z13add_sources_dPKfPfS0_PKiS3_iiiii --------------------------
	.section	.text._Z13add_sources_dPKfPfS0_PKiS3_iiiii,"ax",@progbits
	.align	128
        .global         _Z13add_sources_dPKfPfS0_PKiS3_iiiii
        .type           _Z13add_sources_dPKfPfS0_PKiS3_iiiii,@function
        .size           _Z13add_sources_dPKfPfS0_PKiS3_iiiii,(.L_x_2 - _Z13add_sources_dPKfPfS0_PKiS3_iiiii)
        .other          _Z13add_sources_dPKfPfS0_PKiS3_iiiii,@"STO_CUDA_ENTRY STV_DEFAULT"
_Z13add_sources_dPKfPfS0_PKiS3_iiiii:
.text._Z13add_sources_dPKfPfS0_PKiS3_iiiii:
[----:B------:R-:W-:Y:S01]  /*0000*/  LDC R1, c[0x0][0x37c] ;  /* 0x0000df00ff017b82 */ /* 0x000fe20000000800 */
[----:B------:R-:W0:Y:S07]  /*0010*/  S2R R0, SR_TID.X ;  /* 0x0000000000007919 */ /* 0x000e2e0000002100 */
[----:B------:R-:W0:Y:S01]  /*0020*/  S2UR UR6, SR_CTAID.X ;  /* 0x00000000000679c3 */ /* 0x000e220000002500 */
[----:B------:R-:W1:Y:S01]  /*0030*/  LDCU.64 UR4, c[0x0][0x358] ;  /* 0x00006b00ff0477ac */ /* 0x000e620008000a00 */
[----:B------:R-:W2:Y:S06]  /*0040*/  LDCU UR7, c[0x0][0x3b8] ;  /* 0x00007700ff0777ac */ /* 0x000eac0008000800 */
[----:B------:R-:W0:Y:S08]  /*0050*/  LDC.64 R2, c[0x0][0x3b0] ;  /* 0x0000ec00ff027b82 */ /* 0x000e300000000a00 */
[----:B------:R-:W3:Y:S08]  /*0060*/  LDC.64 R4, c[0x0][0x398] ;  /* 0x0000e600ff047b82 */ /* 0x000ef00000000a00 */
[----:B------:R-:W4:Y:S01]  /*0070*/  LDC.64 R6, c[0x0][0x3a0] ;  /* 0x0000e800ff067b82 */ /* 0x000f220000000a00 */
[----:B0-----:R-:W-:-:S07]  /*0080*/  IMAD R3, R3, UR6, R0 ;  /* 0x0000000603037c24 */ /* 0x001fce000f8e0200 */
[----:B------:R-:W0:Y:S01]  /*0090*/  LDC.64 R14, c[0x0][0x3a8] ;  /* 0x0000ea00ff0e7b82 */ /* 0x000e220000000a00 */
[----:B---3--:R-:W-:-:S07]  /*00a0*/  IMAD.WIDE R4, R3, 0x4, R4 ;  /* 0x0000000403047825 */ /* 0x008fce00078e0204 */
[----:B------:R-:W3:Y:S01]  /*00b0*/  LDC.64 R8, c[0x0][0x390] ;  /* 0x0000e400ff087b82 */ /* 0x000ee20000000a00 */
[----:B-1----:R-:W5:Y:S01]  /*00c0*/  LDG.E R4, desc[UR4][R4.64] ;  /* 0x0000000404047981 */ /* 0x002f62000c1e1900 */
[----:B----4-:R-:W-:-:S06]  /*00d0*/  IMAD.WIDE R6, R3, 0x4, R6 ;  /* 0x0000000403067825 */ /* 0x010fcc00078e0206 */
[----:B------:R-:W1:Y:S01]  /*00e0*/  LDC.64 R10, c[0x0][0x380] ;  /* 0x0000e000ff0a7b82 */ /* 0x000e620000000a00 */
[----:B------:R-:W5:Y:S07]  /*00f0*/  LDG.E R6, desc[UR4][R6.64] ;  /* 0x0000000406067981 */ /* 0x000f6e000c1e1900 */
[----:B------:R-:W4:Y:S01]  /*0100*/  LDC.64 R12, c[0x0][0x388] ;  /* 0x0000e200ff0c7b82 */ /* 0x000f220000000a00 */
[----:B0-----:R-:W-:Y:S02]  /*0110*/  IMAD R14, R14, UR6, RZ ;  /* 0x000000060e0e7c24 */ /* 0x001fe4000f8e02ff */
[----:B--2---:R-:W-:-:S04]  /*0120*/  IMAD R3, R3, R2, UR7 ;  /* 0x0000000703037e24 */ /* 0x004fc8000f8e0202 */
[----:B---3--:R-:W-:-:S06]  /*0130*/  IMAD.WIDE R2, R3, 0x4, R8 ;  /* 0x0000000403027825 */ /* 0x008fcc00078e0208 */
[----:B------:R-:W2:Y:S01]  /*0140*/  LDG.E R2, desc[UR4][R2.64] ;  /* 0x0000000402027981 */ /* 0x000ea2000c1e1900 */
[----:B-----5:R-:W-:-:S04]  /*0150*/  IMAD R0, R4, R15, R6 ;  /* 0x0000000f04007224 */ /* 0x020fc800078e0206 */
[----:B------:R-:W-:Y:S02]  /*0160*/  IMAD R15, R14, R15, R0 ;  /* 0x0000000f0e0f7224 */ /* 0x000fe400078e0200 */
[----:B-1----:R-:W-:-:S04]  /*0170*/  IMAD.WIDE R4, R0, 0x4, R10 ;  /* 0x0000000400047825 */ /* 0x002fc800078e020a */
[----:B----4-:R-:W-:Y:S02]  /*0180*/  IMAD.WIDE R6, R15, 0x4, R12 ;  /* 0x000000040f067825 */ /* 0x010fe400078e020c */
[----:B------:R-:W2:Y:S04]  /*0190*/  LDG.E R5, desc[UR4][R4.64] ;  /* 0x0000000404057981 */ /* 0x000ea8000c1e1900 */
[----:B------:R-:W2:Y:S02]  /*01a0*/  LDG.E R9, desc[UR4][R6.64] ;  /* 0x0000000406097981 */ /* 0x000ea4000c1e1900 */
[----:B--2---:R-:W-:-:S05]  /*01b0*/  FFMA R9, R2, R5, R9 ;  /* 0x0000000502097223 */ /* 0x004fca0000000009 */
[----:B------:R-:W-:Y:S01]  /*01c0*/  STG.E desc[UR4][R6.64], R9 ;  /* 0x0000000906007986 */ /* 0x000fe2000c101904 */
[----:B------:R-:W-:Y:S05]  /*01d0*/  EXIT ;  /* 0x000000000000794d */ /* 0x000fea0003800000 */
.L_x_0:
[----:B------:R-:W-:-:S00]  /*01e0*/  BRA `(.L_x_0) ;  /* 0xfffffffc00fc7947 */ /* 0x000fc0000383ffff */
[----:B------:R-:W-:-:S00]  /*01f0*/  NOP ;  /* 0x0000000000007918 */ /* 0x000fc00000000000 */
        /* <DEDUP_REMOVED lines=8> */
.L_x_2:


//--------------------- .text._Z6step_dPKfPfS1_iii --------------------------
	.section	.text._Z6step_dPKfPfS1_iii,"ax",@progbits
	.align	128
        .global         _Z6step_dPKfPfS1_iii
        .type           _Z6step_dPKfPfS1_iii,@function
        .size           _Z6step_dPKfPfS1_iii,(.L_x_3 - _Z6step_dPKfPfS1_iii)
        .other          _Z6step_dPKfPfS1_iii,@"STO_CUDA_ENTRY STV_DEFAULT"
_Z6step_dPKfPfS1_iii:
.text._Z6step_dPKfPfS1_iii:
[----:B------:R-:W-:Y:S01]  /*0000*/  LDC R1, c[0x0][0x37c] ;  /* 0x0000df00ff017b82 */ /* 0x000fe20000000800 */
[----:B------:R-:W0:Y:S07]  /*0010*/  S2R R21, SR_CTAID.X ;  /* 0x0000000000157919 */ /* 0x000e2e0000002500 */
[----:B------:R-:W1:Y:S01]  /*0020*/  LDC R12, c[0x0][0x3a0] ;  /* 0x0000e800ff0c7b82 */ /* 0x000e620000000800 */
[----:B------:R-:W0:Y:S01]  /*0030*/  LDCU UR4, c[0x0][0x360] ;  /* 0x00006c00ff0477ac */ /* 0x000e220008000800 */
[----:B------:R-:W0:Y:S01]  /*0040*/  S2R R0, SR_TID.X ;  /* 0x0000000000007919 */ /* 0x000e220000002100 */
[----:B------:R-:W2:Y:S01]  /*0050*/  LDCU UR5, c[0x0][0x364] ;  /* 0x00006c80ff0577ac */ /* 0x000ea20008000800 */
[----:B------:R-:W2:Y:S01]  /*0060*/  S2R R2, SR_CTAID.Y ;  /* 0x0000000000027919 */ /* 0x000ea20000002600 */
[----:B------:R-:W2:Y:S01]  /*0070*/  S2R R3, SR_TID.Y ;  /* 0x0000000000037919 */ /* 0x000ea20000002200 */
[----:B------:R-:W3:Y:S01]  /*0080*/  S2R R5, SR_TID.Z ;  /* 0x0000000000057919 */ /* 0x000ee20000002300 */
[----:B0-----:R-:W-:Y:S01]  /*0090*/  IMAD R21, R21, UR4, R0 ;  /* 0x0000000415157c24 */ /* 0x001fe2000f8e0200 */
[----:B-1----:R-:W-:Y:S01]  /*00a0*/  IADD3 R0, PT, PT, R12, -0x2, RZ ;  /* 0xfffffffe0c007810 */ /* 0x002fe20007ffe0ff */
[----:B------:R-:W3:Y:S03]  /*00b0*/  LDCU UR4, c[0x0][0x368] ;  /* 0x00006d00ff0477ac */ /* 0x000ee60008000800 */
[----:B------:R-:W-:Y:S01]  /*00c0*/  ISETP.GE.AND P0, PT, R21, R0, PT ;  /* 0x000000001500720c */ /* 0x000fe20003f06270 */
[----:B--2---:R-:W-:-:S03]  /*00d0*/  IMAD R0, R2, UR5, R3 ;  /* 0x0000000502007c24 */ /* 0x004fc6000f8e0203 */
[----:B------:R-:W-:Y:S01]  /*00e0*/  ISETP.LT.OR P0, PT, R21, 0x2, P0 ;  /* 0x000000021500780c */ /* 0x000fe20000701670 */
[----:B------:R-:W3:Y:S01]  /*00f0*/  S2R R2, SR_CTAID.Z ;  /* 0x0000000000027919 */ /* 0x000ee20000002700 */
[----:B------:R-:W0:Y:S02]  /*0100*/  LDCU UR5, c[0x0][0x398] ;  /* 0x00007300ff0577ac */ /* 0x000e240008000800 */
[----:B------:R-:W-:-:S13]  /*0110*/  ISETP.LT.U32.OR P0, PT, R0, 0x2, P0 ;  /* 0x000000020000780c */ /* 0x000fda0000701470 */
[----:B------:R-:W1:Y:S01]  /*0120*/  @!P0 LDC R3, c[0x0][0x39c] ;  /* 0x0000e700ff038b82 */ /* 0x000e620000000800 */
[----:B---3--:R-:W-:Y:S01]  /*0130*/  IMAD R2, R2, UR4, R5 ;  /* 0x0000000402027c24 */ /* 0x008fe2000f8e0205 */
[----:B-1----:R-:W-:-:S04]  /*0140*/  @!P0 IADD3 R3, PT, PT, R3, -0x2, RZ ;  /* 0xfffffffe03038810 */ /* 0x002fc80007ffe0ff */
[----:B------:R-:W-:-:S04]  /*0150*/  ISETP.LT.AND P0, PT, R0, R3, !P0 ;  /* 0x000000030000720c */ /* 0x000fc80004701270 */
[----:B0-----:R-:W-:-:S13]  /*0160*/  ISETP.GE.OR P0, PT, R2, UR5, !P0 ;  /* 0x0000000502007c0c */ /* 0x001fda000c706670 */
[----:B------:R-:W-:Y:S05]  /*0170*/  @P0 EXIT ;  /* 0x000000000000094d */ /* 0x000fea0003800000 */
[----:B------:R-:W0:Y:S01]  /*0180*/  LDCU UR6, c[0x0][0x39c] ;  /* 0x00007380ff0677ac */ /* 0x000e220008000800 */
[----:B------:R-:W1:Y:S01]  /*0190*/  LDC.64 R6, c[0x0][0x388] ;  /* 0x0000e200ff067b82 */ /* 0x000e620000000a00 */
[-C--:B------:R-:W-:Y:S01]  /*01a0*/  IMAD R21, R0, R12.reuse, R21 ;  /* 0x0000000c00157224 */ /* 0x080fe200078e0215 */
[----:B------:R-:W-:Y:S01]  /*01b0*/  IADD3 R16, PT, PT, -R12, RZ, RZ ;  /* 0x000000ff0c107210 */ /* 0x000fe20007ffe1ff */
[----:B------:R-:W2:Y:S01]  /*01c0*/  LDCU.64 UR4, c[0x0][0x358] ;  /* 0x00006b00ff0477ac */ /* 0x000ea20008000a00 */
[----:B------:R-:W3:Y:S04]  /*01d0*/  LDCU UR8, c[0x3][0x8] ;  /* 0x00c00100ff0877ac */ /* 0x000ee80008000800 */
[----:B------:R-:W4:Y:S01]  /*01e0*/  LDC.64 R4, c[0x0][0x380] ;  /* 0x0000e000ff047b82 */ /* 0x000f220000000a00 */
[----:B0-----:R-:W-:Y:S01]  /*01f0*/  IMAD R19, R2, UR6, RZ ;  /* 0x0000000602137c24 */ /* 0x001fe2000f8e02ff */
[----:B------:R-:W0:Y:S06]  /*0200*/  LDCU.64 UR6, c[0x3][URZ] ;  /* 0x00c00000ff0677ac */ /* 0x000e2c0008000a00 */
[----:B------:R-:W5:Y:S01]  /*0210*/  LDC.64 R2, c[0x0][0x390] ;  /* 0x0000e400ff027b82 */ /* 0x000f620000000a00 */
[----:B------:R-:W-:-:S04]  /*0220*/  IMAD R19, R19, R12, R21 ;  /* 0x0000000c13137224 */ /* 0x000fc800078e0215 */
[C---:B-1----:R-:W-:Y:S01]  /*0230*/  IMAD.WIDE R8, R19.reuse, 0x4, R6 ;  /* 0x0000000413087825 */ /* 0x042fe200078e0206 */
[----:B------:R-:W-:-:S04]  /*0240*/  IADD3 R11, PT, PT, R19, -R12, RZ ;  /* 0x8000000c130b7210 */ /* 0x000fc80007ffe0ff */
[----:B--2---:R-:W2:Y:S01]  /*0250*/  LDG.E R0, desc[UR4][R8.64+0x4] ;  /* 0x0000040408007981 */ /* 0x004ea2000c1e1900 */
[----:B------:R-:W-:-:S03]  /*0260*/  IMAD.WIDE R22, R12, 0x4, R8 ;  /* 0x000000040c167825 */ /* 0x000fc600078e0208 */
[----:B------:R-:W2:Y:S01]  /*0270*/  LDG.E R15, desc[UR4][R8.64+-0x4] ;  /* 0xfffffc04080f7981 */ /* 0x000ea2000c1e1900 */
[----:B------:R-:W-:Y:S01]  /*0280*/  IMAD.WIDE R10, R11, 0x4, R6 ;  /* 0x000000040b0a7825 */ /* 0x000fe200078e0206 */
[----:B------:R-:W-:Y:S02]  /*0290*/  LEA R25, R16, R19, 0x1 ;  /* 0x0000001310197211 */ /* 0x000fe400078e08ff */
[----:B------:R-:W3:Y:S01]  /*02a0*/  LDG.E R14, desc[UR4][R22.64] ;  /* 0x00000004160e7981 */ /* 0x000ee2000c1e1900 */
[----:B------:R-:W-:-:S03]  /*02b0*/  IMAD.WIDE R12, R12, 0x4, R22 ;  /* 0x000000040c0c7825 */ /* 0x000fc600078e0216 */
[----:B------:R-:W3:Y:S01]  /*02c0*/  LDG.E R17, desc[UR4][R8.64+0x8] ;  /* 0x0000080408117981 */ /* 0x000ee2000c1e1900 */
[----:B------:R-:W-:-:S03]  /*02d0*/  IMAD.WIDE R24, R25, 0x4, R6 ;  /* 0x0000000419187825 */ /* 0x000fc600078e0206 */
[----:B------:R-:W3:Y:S04]  /*02e0*/  LDG.E R16, desc[UR4][R8.64+-0x8] ;  /* 0xfffff80408107981 */ /* 0x000ee8000c1e1900 */
[----:B------:R-:W3:Y:S04]  /*02f0*/  LDG.E R10, desc[UR4][R10.64] ;  /* 0x000000040a0a7981 */ /* 0x000ee8000c1e1900 */
[----:B------:R-:W3:Y:S01]  /*0300*/  LDG.E R13, desc[UR4][R12.64] ;  /* 0x000000040c0d7981 */ /* 0x000ee2000c1e1900 */
[----:B----4-:R-:W-:-:S03]  /*0310*/  IMAD.WIDE R4, R21, 0x4, R4 ;  /* 0x0000000415047825 */ /* 0x010fc600078e0204 */
[----:B------:R-:W4:Y:S04]  /*0320*/  LDG.E R24, desc[UR4][R24.64] ;  /* 0x0000000418187981 */ /* 0x000f28000c1e1900 */
[----:B------:R-:W4:Y:S01]  /*0330*/  LDG.E R6, desc[UR4][R8.64] ;  /* 0x0000000408067981 */ /* 0x000f22000c1e1900 */
[----:B-----5:R-:W-:-:S03]  /*0340*/  IMAD.WIDE R2, R19, 0x4, R2 ;  /* 0x0000000413027825 */ /* 0x020fc600078e0202 */
[----:B------:R-:W5:Y:S04]  /*0350*/  LDG.E R4, desc[UR4][R4.64] ;  /* 0x0000000404047981 */ /* 0x000f68000c1e1900 */
[----:B------:R-:W5:Y:S01]  /*0360*/  LDG.E R18, desc[UR4][R2.64] ;  /* 0x0000000402127981 */ /* 0x000f62000c1e1900 */
[----:B--2---:R-:W-:-:S04]  /*0370*/  FADD R15, R0, R15 ;  /* 0x0000000f000f7221 */ /* 0x004fc80000000000 */
[----:B---3--:R-:W-:Y:S01]  /*0380*/  FADD R15, R15, R14 ;  /* 0x0000000e0f0f7221 */ /* 0x008fe20000000000 */
[----:B------:R-:W-:-:S03]  /*0390*/  FADD R16, R17, R16 ;  /* 0x0000001011107221 */ /* 0x000fc60000000000 */
[----:B------:R-:W-:Y:S01]  /*03a0*/  FADD R10, R15, R10 ;  /* 0x0000000a0f0a7221 */ /* 0x000fe20000000000 */
[----:B------:R-:W-:-:S03]  /*03b0*/  FADD R13, R16, R13 ;  /* 0x0000000d100d7221 */ /* 0x000fc60000000000 */
[----:B0-----:R-:W-:Y:S01]  /*03c0*/  FMUL R7, R10, UR7 ;  /* 0x000000070a077c20 */ /* 0x001fe20008400000 */
[----:B----4-:R-:W-:-:S03]  /*03d0*/  FADD R24, R13, R24 ;  /* 0x000000180d187221 */ /* 0x010fc60000000000 */
[----:B------:R-:W-:-:S04]  /*03e0*/  FFMA R7, R6, UR6, R7 ;  /* 0x0000000606077c23 */ /* 0x000fc80008000007 */
[----:B------:R-:W-:-:S04]  /*03f0*/  FFMA R7, R24, UR8, R7 ;  /* 0x0000000818077c23 */ /* 0x000fc80008000007 */
[----:B-----5:R-:W-:-:S04]  /*0400*/  FMUL R7, R7, R4 ;  /* 0x0000000407077220 */ /* 0x020fc80000400000 */
[----:B------:R-:W-:-:S04]  /*0410*/  FFMA R7, R6, 2, R7 ;  /* 0x4000000006077823 */ /* 0x000fc80000000007 */
[----:B------:R-:W-:-:S05]  /*0420*/  FADD R7, R7, -R18 ;  /* 0x8000001207077221 */ /* 0x000fca0000000000 */
[----:B------:R-:W-:Y:S01]  /*0430*/  STG.E desc[UR4][R2.64], R7 ;  /* 0x0000000702007986 */ /* 0x000fe2000c101904 */
[----:B------:R-:W-:Y:S05]  /*0440*/  EXIT ;  /* 0x000000000000794d */ /* 0x000fea0003800000 */
.L_x_1:
        /* <DEDUP_REMOVED lines=11> */
.L_x_3:


//--------------------- .nv.shared.reserved.0     --------------------------
	.section	.nv.shared.reserved.0,"aw",@nobits
	.weak		__nv_reservedSMEM_offset_0_alias
	.size		__nv_reservedSMEM_offset_0_alias, 0, 64
	.other		__nv_reservedSMEM_offset_0_alias,@"STO_CUDA_RESERVED_SHARED STV_DEFAULT"
__nv_reservedSMEM_offset_0_alias:
	.zero		0
	.zero		64


//--------------------- .nv.constant0._Z13add_sources_dPKfPfS0_PKiS3_iiiii --------------------------
	.section	.nv.constant0._Z13add_sources_dPKfPfS0_PKiS3_iiiii,"a",@progbits
	.sectionflags	@""
	.align	4
.nv.constant0._Z13add_sources_dPKfPfS0_PKiS3_iiiii:
	.zero		956


//--------------------- .nv.constant0._Z6step_dPKfPfS1_iii --------------------------
	.section	.nv.constant0._Z6step_dPKfPfS1_iii,"a",@progbits
	.sectionflags	@""
	.align	4
.nv.constant0._Z6step_dPKfPfS1_iii:
	.zero		932


//--------------------- SYMBOLS --------------------------

	.type		.nv.reservedSmem.offset0,@object
	.size		.nv.reservedSmem.offset0,0x4
